	.headerflags	@"EF_CUDA_TEXMODE_UNIFIED EF_CUDA_64BIT_ADDRESS EF_CUDA_ACCELERATORS EF_CUDA_SM90 EF_CUDA_VIRTUAL_SM(EF_CUDA_SM90)"
	.elftype	@"ET_EXEC"


//--------------------- .nv.info                  --------------------------
	.section	.nv.info,"",@"SHT_CUDA_INFO"
	.align	4


	//----- nvinfo : EIATTR_REGCOUNT
	.align		4
        /*0000*/ 	.byte	0x04, 0x2f
        /*0002*/ 	.short	(.L_1 - .L_0)
	.align		4
.L_0:
        /*0004*/ 	.word	index@(triton_poi_fused_convolution_24)
        /*0008*/ 	.word	0x0000000c


	//----- nvinfo : EIATTR_MIN_STACK_SIZE
	.align		4
.L_1:
        /*000c*/ 	.byte	0x04, 0x12
        /*000e*/ 	.short	(.L_3 - .L_2)
	.align		4
.L_2:
        /*0010*/ 	.word	index@(triton_poi_fused_convolution_24)
        /*0014*/ 	.word	0x00000000


	//----- nvinfo : EIATTR_FRAME_SIZE
	.align		4
.L_3:
        /*0018*/ 	.byte	0x04, 0x11
        /*001a*/ 	.short	(.L_5 - .L_4)
	.align		4
.L_4:
        /*001c*/ 	.word	index@(triton_poi_fused_convolution_24)
        /*0020*/ 	.word	0x00000000


	//----- nvinfo : EIATTR_MIN_STACK_SIZE
	.align		4
.L_5:
        /*0024*/ 	.byte	0x04, 0x12
        /*0026*/ 	.short	(.L_7 - .L_6)
	.align		4
.L_6:
        /*0028*/ 	.word	index@(triton_poi_fused_convolution_24)
        /*002c*/ 	.word	0x00000000
.L_7:


//--------------------- .nv.info.triton_poi_fused_convolution_24 --------------------------
	.section	.nv.info.triton_poi_fused_convolution_24,"",@"SHT_CUDA_INFO"
	.sectionflags	@""
	.align	4


	//----- nvinfo : EIATTR_CUDA_API_VERSION
	.align		4
        /*0000*/ 	.byte	0x04, 0x37
        /*0002*/ 	.short	(.L_9 - .L_8)
.L_8:
        /*0004*/ 	.word	0x0000007c


	//----- nvinfo : EIATTR_KPARAM_INFO
	.align		4
.L_9:
        /*0008*/ 	.byte	0x04, 0x17
        /*000a*/ 	.short	(.L_11 - .L_10)
.L_10:
        /*000c*/ 	.word	0x00000000
        /*0010*/ 	.short	0x0002
        /*0012*/ 	.short	0x0010
        /*0014*/ 	.byte	0x00, 0xf0, 0x11, 0x00


	//----- nvinfo : EIATTR_KPARAM_INFO
	.align		4
.L_11:
        /*0018*/ 	.byte	0x04, 0x17
        /*001a*/ 	.short	(.L_13 - .L_12)
.L_12:
        /*001c*/ 	.word	0x00000000
        /*0020*/ 	.short	0x0001
        /*0022*/ 	.short	0x0008
        /*0024*/ 	.byte	0x00, 0xf4, 0x21, 0x00


	//----- nvinfo : EIATTR_KPARAM_INFO
	.align		4
.L_13:
        /*0028*/ 	.byte	0x04, 0x17
        /*002a*/ 	.short	(.L_15 - .L_14)
.L_14:
        /*002c*/ 	.word	0x00000000
        /*0030*/ 	.short	0x0000
        /*0032*/ 	.short	0x0000
        /*0034*/ 	.byte	0x00, 0xf4, 0x21, 0x00


	//----- nvinfo : EIATTR_SPARSE_MMA_MASK
	.align		4
.L_15:
        /*0038*/ 	.byte	0x03, 0x50
        /*003a*/ 	.short	0x0000


	//----- nvinfo : EIATTR_MAXREG_COUNT
	.align		4
        /*003c*/ 	.byte	0x03, 0x1b
        /*003e*/ 	.short	0x00ff


	//----- nvinfo : EIATTR_EXIT_INSTR_OFFSETS
	.align		4
        /*0040*/ 	.byte	0x04, 0x1c
        /*0042*/ 	.short	(.L_17 - .L_16)


	//   ....[0]....
.L_16:
        /*0044*/ 	.word	0x00000150


	//----- nvinfo : EIATTR_REQNTID
	.align		4
.L_17:
        /*0048*/ 	.byte	0x04, 0x10
        /*004a*/ 	.short	(.L_19 - .L_18)
.L_18:
        /*004c*/ 	.word	0x00000080
        /*0050*/ 	.word	0x00000001
        /*0054*/ 	.word	0x00000001


	//----- nvinfo : EIATTR_CBANK_PARAM_SIZE
	.align		4
.L_19:
        /*0058*/ 	.byte	0x03, 0x19
        /*005a*/ 	.short	0x0014


	//----- nvinfo : EIATTR_PARAM_CBANK
	.align		4
        /*005c*/ 	.byte	0x04, 0x0a
        /*005e*/ 	.short	(.L_21 - .L_20)
	.align		4
.L_20:
        /*0060*/ 	.word	index@(.nv.constant0.triton_poi_fused_convolution_24)
        /*0064*/ 	.short	0x0210
        /*0066*/ 	.short	0x0014


	//----- nvinfo : EIATTR_SW_WAR
	.align		4
.L_21:
        /*0068*/ 	.byte	0x04, 0x36
        /*006a*/ 	.short	(.L_23 - .L_22)
.L_22:
        /*006c*/ 	.word	0x00000008
.L_23:


//--------------------- .nv.callgraph             --------------------------
	.section	.nv.callgraph,"",@"SHT_CUDA_CALLGRAPH"
	.align	4
	.sectionentsize	8
	.align		4
        /*0000*/ 	.word	0x00000000
	.align		4
        /*0004*/ 	.word	0xffffffff
	.align		4
        /*0008*/ 	.word	0x00000000
	.align		4
        /*000c*/ 	.word	0xfffffffe
	.align		4
        /*0010*/ 	.word	0x00000000
	.align		4
        /*0014*/ 	.word	0xfffffffd
	.align		4
        /*0018*/ 	.word	0x00000000
	.align		4
        /*001c*/ 	.word	0xfffffffc


//--------------------- .text.triton_poi_fused_convolution_24 --------------------------
	.section	.text.triton_poi_fused_convolution_24,"ax",@progbits
	.align	128
        .global         triton_poi_fused_convolution_24
        .type           triton_poi_fused_convolution_24,@function
        .size           triton_poi_fused_convolution_24,(.L_x_1 - triton_poi_fused_convolution_24)
        .other          triton_poi_fused_convolution_24,@"STO_CUDA_ENTRY STV_DEFAULT"
triton_poi_fused_convolution_24:
.text.triton_poi_fused_convolution_24:
[----:B------:R-:W-:Y:S01]  /*0000*/  LDC R1, c[0x0][0x28] ;  /* 0x00000a00ff017b82 */ /* 0x000fe20000000800 */
[----:B------:R-:W1:Y:S07]  /*0010*/  S2R R0, SR_TID.X ;  /* 0x0000000000007919 */ /* 0x000e6e0000002100 */
[----:B------:R-:W2:Y:S01]  /*0020*/  LDC.64 R4, c[0x0][0x218] ;  /* 0x00008600ff047b82 */ /* 0x000ea20000000a00 */
[----:B------:R-:W-:Y:S01]  /*0030*/  ULDC.64 UR4, c[0x0][0x208] ;  /* 0x0000820000047ab9 */ /* 0x000fe20000000a00 */
[----:B------:R-:W3:Y:S06]  /*0040*/  S2R R7, SR_CTAID.X ;  /* 0x0000000000077919 */ /* 0x000eec0000002500 */
[----:B------:R-:W4:Y:S01]  /*0050*/  LDC.64 R2, c[0x0][0x210] ;  /* 0x00008400ff027b82 */ /* 0x000f220000000a00 */
[----:B-1----:R-:W-:Y:S01]  /*0060*/  IMAD.SHL.U32 R0, R0, 0x2, RZ ;  /* 0x0000000200007824 */ /* 0x002fe200078e00ff */
[----:B---3--:R-:W-:-:S04]  /*0070*/  SHF.R.S32.HI R6, RZ, 0x17, R7 ;  /* 0x00000017ff067819 */ /* 0x008fc80000011407 */
[----:B------:R-:W-:-:S04]  /*0080*/  LOP3.LUT R0, R0, 0xfe, RZ, 0xc0, !PT ;  /* 0x000000fe00007812 */ /* 0x000fc800078ec0ff */
[----:B------:R-:W-:Y:S02]  /*0090*/  LEA R7, R7, R0, 0x8 ;  /* 0x0000000007077211 */ /* 0x000fe400078e40ff */
[----:B------:R-:W-:-:S03]  /*00a0*/  SGXT R0, R6, 0x1 ;  /* 0x000000010600781a */ /* 0x000fc60000000200 */
[----:B----4-:R-:W-:Y:S01]  /*00b0*/  IMAD.WIDE R2, R7, 0x4, R2 ;  /* 0x0000000407027825 */ /* 0x010fe200078e0202 */
[----:B------:R-:W-:-:S04]  /*00c0*/  LEA.HI R0, R0, R7, RZ, 0x4 ;  /* 0x0000000700007211 */ /* 0x000fc800078f20ff */
[----:B------:R-:W-:-:S05]  /*00d0*/  LOP3.LUT R0, R0, 0xfffffff0, RZ, 0xc0, !PT ;  /* 0xfffffff000007812 */ /* 0x000fca00078ec0ff */
[----:B------:R-:W-:Y:S02]  /*00e0*/  IMAD.IADD R9, R7, 0x1, -R0 ;  /* 0x0000000107097824 */ /* 0x000fe400078e0a00 */
[----:B------:R-:W3:Y:S02]  /*00f0*/  LDG.E.64 R6, desc[UR4][R2.64] ;  /* 0x0000000402067981 */ /* 0x000ee4000c1e1b00 */
[----:B--2---:R-:W-:-:S06]  /*0100*/  IMAD.WIDE R4, R9, 0x4, R4 ;  /* 0x0000000409047825 */ /* 0x004fcc00078e0204 */
[----:B------:R-:W3:Y:S02]  /*0110*/  LDG.E.EL.64 R4, desc[UR4][R4.64] ;  /* 0x0000000404047981 */ /* 0x000ee4000c2e1b00 */
[----:B---3--:R-:W-:Y:S01]  /*0120*/  FADD R6, R6, R4 ;  /* 0x0000000406067221 */ /* 0x008fe20000000000 */
[----:B------:R-:W-:-:S05]  /*0130*/  FADD R7, R7, R5 ;  /* 0x0000000507077221 */ /* 0x000fca0000000000 */
[----:B------:R-:W-:Y:S01]  /*0140*/  STG.E.64 desc[UR4][R2.64], R6 ;  /* 0x0000000602007986 */ /* 0x000fe2000c101b04 */
[----:B------:R-:W-:Y:S05]  /*0150*/  EXIT ;  /* 0x000000000000794d */ /* 0x000fea0003800000 */
.L_x_0:
[----:B------:R-:W-:-:S00]  /*0160*/  BRA `(.L_x_0) ;  /* 0xfffffffc00fc7947 */ /* 0x000fc0000383ffff */
[----:B------:R-:W-:-:S00]  /*0170*/  NOP ;  /* 0x0000000000007918 */ /* 0x000fc00000000000 */
        /* <DEDUP_REMOVED lines=8> */
.L_x_1:


//--------------------- .nv.constant0.triton_poi_fused_convolution_24 --------------------------
	.section	.nv.constant0.triton_poi_fused_convolution_24,"a",@progbits
	.sectionflags	@""
	.align	4
.nv.constant0.triton_poi_fused_convolution_24:
	.zero		548
